	.headerflags	@"EF_CUDA_TEXMODE_UNIFIED EF_CUDA_64BIT_ADDRESS EF_CUDA_ACCELERATORS EF_CUDA_SM90 EF_CUDA_VIRTUAL_SM(EF_CUDA_SM90)"
	.elftype	@"ET_EXEC"


//--------------------- .nv.info                  --------------------------
	.section	.nv.info,"",@"SHT_CUDA_INFO"
	.align	4


	//----- nvinfo : EIATTR_REGCOUNT
	.align		4
        /*0000*/ 	.byte	0x04, 0x2f
        /*0002*/ 	.short	(.L_1 - .L_0)
	.align		4
.L_0:
        /*0004*/ 	.word	index@(triton_poi_fused_avg_pool2d_1)
        /*0008*/ 	.word	0x00000020


	//----- nvinfo : EIATTR_MIN_STACK_SIZE
	.align		4
.L_1:
        /*000c*/ 	.byte	0x04, 0x12
        /*000e*/ 	.short	(.L_3 - .L_2)
	.align		4
.L_2:
        /*0010*/ 	.word	index@(triton_poi_fused_avg_pool2d_1)
        /*0014*/ 	.word	0x00000000


	//----- nvinfo : EIATTR_FRAME_SIZE
	.align		4
.L_3:
        /*0018*/ 	.byte	0x04, 0x11
        /*001a*/ 	.short	(.L_5 - .L_4)
	.align		4
.L_4:
        /*001c*/ 	.word	index@(triton_poi_fused_avg_pool2d_1)
        /*0020*/ 	.word	0x00000000


	//----- nvinfo : EIATTR_MIN_STACK_SIZE
	.align		4
.L_5:
        /*0024*/ 	.byte	0x04, 0x12
        /*0026*/ 	.short	(.L_7 - .L_6)
	.align		4
.L_6:
        /*0028*/ 	.word	index@(triton_poi_fused_avg_pool2d_1)
        /*002c*/ 	.word	0x00000000
.L_7:


//--------------------- .nv.info.triton_poi_fused_avg_pool2d_1 --------------------------
	.section	.nv.info.triton_poi_fused_avg_pool2d_1,"",@"SHT_CUDA_INFO"
	.sectionflags	@""
	.align	4


	//----- nvinfo : EIATTR_CUDA_API_VERSION
	.align		4
        /*0000*/ 	.byte	0x04, 0x37
        /*0002*/ 	.short	(.L_9 - .L_8)
.L_8:
        /*0004*/ 	.word	0x0000007c


	//----- nvinfo : EIATTR_KPARAM_INFO
	.align		4
.L_9:
        /*0008*/ 	.byte	0x04, 0x17
        /*000a*/ 	.short	(.L_11 - .L_10)
.L_10:
        /*000c*/ 	.word	0x00000000
        /*0010*/ 	.short	0x0002
        /*0012*/ 	.short	0x0010
        /*0014*/ 	.byte	0x00, 0xf0, 0x11, 0x00


	//----- nvinfo : EIATTR_KPARAM_INFO
	.align		4
.L_11:
        /*0018*/ 	.byte	0x04, 0x17
        /*001a*/ 	.short	(.L_13 - .L_12)
.L_12:
        /*001c*/ 	.word	0x00000000
        /*0020*/ 	.short	0x0001
        /*0022*/ 	.short	0x0008
        /*0024*/ 	.byte	0x00, 0xf4, 0x21, 0x00


	//----- nvinfo : EIATTR_KPARAM_INFO
	.align		4
.L_13:
        /*0028*/ 	.byte	0x04, 0x17
        /*002a*/ 	.short	(.L_15 - .L_14)
.L_14:
        /*002c*/ 	.word	0x00000000
        /*0030*/ 	.short	0x0000
        /*0032*/ 	.short	0x0000
        /*0034*/ 	.byte	0x00, 0xf4, 0x21, 0x00


	//----- nvinfo : EIATTR_SPARSE_MMA_MASK
	.align		4
.L_15:
        /*0038*/ 	.byte	0x03, 0x50
        /*003a*/ 	.short	0x0000


	//----- nvinfo : EIATTR_MAXREG_COUNT
	.align		4
        /*003c*/ 	.byte	0x03, 0x1b
        /*003e*/ 	.short	0x00ff


	//----- nvinfo : EIATTR_EXIT_INSTR_OFFSETS
	.align		4
        /*0040*/ 	.byte	0x04, 0x1c
        /*0042*/ 	.short	(.L_17 - .L_16)


	//   ....[0]....
.L_16:
        /*0044*/ 	.word	0x00000970


	//----- nvinfo : EIATTR_REQNTID
	.align		4
.L_17:
        /*0048*/ 	.byte	0x04, 0x10
        /*004a*/ 	.short	(.L_19 - .L_18)
.L_18:
        /*004c*/ 	.word	0x00000080
        /*0050*/ 	.word	0x00000001
        /*0054*/ 	.word	0x00000001


	//----- nvinfo : EIATTR_CBANK_PARAM_SIZE
	.align		4
.L_19:
        /*0058*/ 	.byte	0x03, 0x19
        /*005a*/ 	.short	0x0014


	//----- nvinfo : EIATTR_PARAM_CBANK
	.align		4
        /*005c*/ 	.byte	0x04, 0x0a
        /*005e*/ 	.short	(.L_21 - .L_20)
	.align		4
.L_20:
        /*0060*/ 	.word	index@(.nv.constant0.triton_poi_fused_avg_pool2d_1)
        /*0064*/ 	.short	0x0210
        /*0066*/ 	.short	0x0014


	//----- nvinfo : EIATTR_SW_WAR
	.align		4
.L_21:
        /*0068*/ 	.byte	0x04, 0x36
        /*006a*/ 	.short	(.L_23 - .L_22)
.L_22:
        /*006c*/ 	.word	0x00000008
.L_23:


//--------------------- .nv.callgraph             --------------------------
	.section	.nv.callgraph,"",@"SHT_CUDA_CALLGRAPH"
	.align	4
	.sectionentsize	8
	.align		4
        /*0000*/ 	.word	0x00000000
	.align		4
        /*0004*/ 	.word	0xffffffff
	.align		4
        /*0008*/ 	.word	0x00000000
	.align		4
        /*000c*/ 	.word	0xfffffffe
	.align		4
        /*0010*/ 	.word	0x00000000
	.align		4
        /*0014*/ 	.word	0xfffffffd
	.align		4
        /*0018*/ 	.word	0x00000000
	.align		4
        /*001c*/ 	.word	0xfffffffc


//--------------------- .text.triton_poi_fused_avg_pool2d_1 --------------------------
	.section	.text.triton_poi_fused_avg_pool2d_1,"ax",@progbits
	.align	128
        .global         triton_poi_fused_avg_pool2d_1
        .type           triton_poi_fused_avg_pool2d_1,@function
        .size           triton_poi_fused_avg_pool2d_1,(.L_x_1 - triton_poi_fused_avg_pool2d_1)
        .other          triton_poi_fused_avg_pool2d_1,@"STO_CUDA_ENTRY STV_DEFAULT"
triton_poi_fused_avg_pool2d_1:
.text.triton_poi_fused_avg_pool2d_1:
[----:B------:R-:W-:Y:S01]  /*0000*/  LDC R1, c[0x0][0x28] ;  /* 0x00000a00ff017b82 */ /* 0x000fe20000000800 */
[----:B------:R-:W1:Y:S07]  /*0010*/  S2R R0, SR_TID.X ;  /* 0x0000000000007919 */ /* 0x000e6e0000002100 */
[----:B------:R-:W2:Y:S01]  /*0020*/  LDC.64 R14, c[0x0][0x210] ;  /* 0x00008400ff0e7b82 */ /* 0x000ea20000000a00 */
[----:B------:R-:W-:Y:S01]  /*0030*/  ULDC.64 UR4, c[0x0][0x208] ;  /* 0x0000820000047ab9 */ /* 0x000fe20000000a00 */
[----:B------:R-:W3:Y:S01]  /*0040*/  S2R R5, SR_CTAID.X ;  /* 0x0000000000057919 */ /* 0x000ee20000002500 */
[----:B-1----:R-:W-:-:S04]  /*0050*/  SHF.L.U32 R0, R0, 0x2, RZ ;  /* 0x0000000200007819 */ /* 0x002fc800000006ff */
[----:B------:R-:W-:-:S04]  /*0060*/  LOP3.LUT R0, R0, 0x1fc, RZ, 0xc0, !PT ;  /* 0x000001fc00007812 */ /* 0x000fc800078ec0ff */
[----:B---3--:R-:W-:Y:S02]  /*0070*/  LEA R0, R5, R0, 0xa ;  /* 0x0000000005007211 */ /* 0x008fe400078e50ff */
[----:B------:R-:W-:Y:S02]  /*0080*/  SHF.R.S32.HI R5, RZ, 0x15, R5 ;  /* 0x00000015ff057819 */ /* 0x000fe40000011405 */
[----:B------:R-:W-:Y:S02]  /*0090*/  SHF.R.S32.HI R3, RZ, 0x1f, R0 ;  /* 0x0000001fff037819 */ /* 0x000fe40000011400 */
[----:B------:R-:W-:Y:S02]  /*00a0*/  SGXT R5, R5, 0x1 ;  /* 0x000000010505781a */ /* 0x000fe40000000200 */
[----:B------:R-:W-:Y:S02]  /*00b0*/  LEA.HI R3, R3, R0, RZ, 0x5 ;  /* 0x0000000003037211 */ /* 0x000fe400078f28ff */
[----:B------:R-:W-:-:S02]  /*00c0*/  IADD3 R2, R0, 0x1, RZ ;  /* 0x0000000100027810 */ /* 0x000fc40007ffe0ff */
[----:B------:R-:W-:Y:S02]  /*00d0*/  IADD3 R4, R0, 0x2, RZ ;  /* 0x0000000200047810 */ /* 0x000fe40007ffe0ff */
[C---:B------:R-:W-:Y:S02]  /*00e0*/  LOP3.LUT R21, R3.reuse, 0x7fffffe0, RZ, 0xc0, !PT ;  /* 0x7fffffe003157812 */ /* 0x040fe400078ec0ff */
[----:B------:R-:W-:Y:S02]  /*00f0*/  SHF.L.U32 R18, R3, 0x2, RZ ;  /* 0x0000000203127819 */ /* 0x000fe400000006ff */
[C---:B------:R-:W-:Y:S02]  /*0100*/  LEA.HI R3, R5.reuse, R2, RZ, 0x5 ;  /* 0x0000000205037211 */ /* 0x040fe400078f28ff */
[----:B------:R-:W-:Y:S02]  /*0110*/  LEA.HI R6, R5, R4, RZ, 0x5 ;  /* 0x0000000405067211 */ /* 0x000fe400078f28ff */
[----:B------:R-:W-:-:S02]  /*0120*/  LOP3.LUT R3, R3, 0x7fffffe0, RZ, 0xc0, !PT ;  /* 0x7fffffe003037812 */ /* 0x000fc400078ec0ff */
[----:B------:R-:W-:Y:S02]  /*0130*/  IADD3 R21, R0, -R21, RZ ;  /* 0x8000001500157210 */ /* 0x000fe40007ffe0ff */
[----:B------:R-:W-:Y:S02]  /*0140*/  LOP3.LUT R18, R18, 0xffffff80, RZ, 0xc0, !PT ;  /* 0xffffff8012127812 */ /* 0x000fe400078ec0ff */
[----:B------:R-:W-:Y:S02]  /*0150*/  LOP3.LUT R23, R6, 0x7fffffe0, RZ, 0xc0, !PT ;  /* 0x7fffffe006177812 */ /* 0x000fe400078ec0ff */
[----:B------:R-:W-:Y:S02]  /*0160*/  IADD3 R6, R0, 0x3, RZ ;  /* 0x0000000300067810 */ /* 0x000fe40007ffe0ff */
[----:B------:R-:W-:Y:S02]  /*0170*/  IADD3 R25, R2, -R3, RZ ;  /* 0x8000000302197210 */ /* 0x000fe40007ffe0ff */
[----:B------:R-:W-:-:S02]  /*0180*/  LEA R9, R21, R18, 0x1 ;  /* 0x0000001215097211 */ /* 0x000fc400078e08ff */
[----:B------:R-:W-:Y:S02]  /*0190*/  LEA.HI R2, R5, R6, RZ, 0x5 ;  /* 0x0000000605027211 */ /* 0x000fe400078f28ff */
[----:B------:R-:W-:Y:S01]  /*01a0*/  LEA R3, R25, R18, 0x1 ;  /* 0x0000001219037211 */ /* 0x000fe200078e08ff */
[--C-:B--2---:R-:W-:Y:S01]  /*01b0*/  IMAD.WIDE R8, R9, 0x4, R14.reuse ;  /* 0x0000000409087825 */ /* 0x104fe200078e020e */
[----:B------:R-:W-:Y:S02]  /*01c0*/  LOP3.LUT R20, R18, 0x40, RZ, 0xfc, !PT ;  /* 0x0000004012147812 */ /* 0x000fe400078efcff */
[----:B------:R-:W-:Y:S01]  /*01d0*/  LOP3.LUT R27, R2, 0x7fffffe0, RZ, 0xc0, !PT ;  /* 0x7fffffe0021b7812 */ /* 0x000fe200078ec0ff */
[----:B------:R-:W-:Y:S01]  /*01e0*/  IMAD.WIDE R2, R3, 0x4, R14 ;  /* 0x0000000403027825 */ /* 0x000fe200078e020e */
[----:B------:R-:W-:Y:S01]  /*01f0*/  LEA R13, R21, R20, 0x1 ;  /* 0x00000014150d7211 */ /* 0x000fe200078e08ff */
[----:B------:R-:W2:Y:S01]  /*0200*/  LDG.E.EL R29, desc[UR4][R8.64] ;  /* 0x00000004081d7981 */ /* 0x000ea2000c2e1900 */
[----:B------:R-:W-:-:S02]  /*0210*/  IADD3 R23, R4, -R23, RZ ;  /* 0x8000001704177210 */ /* 0x000fc40007ffe0ff */
[----:B------:R-:W-:Y:S01]  /*0220*/  IADD3 R27, R6, -R27, RZ ;  /* 0x8000001b061b7210 */ /* 0x000fe20007ffe0ff */
[----:B------:R1:W2:Y:S01]  /*0230*/  LDG.E.EL R4, desc[UR4][R8.64+0x4] ;  /* 0x0000040408047981 */ /* 0x0002a2000c2e1900 */
[----:B------:R-:W-:Y:S01]  /*0240*/  IMAD.WIDE R12, R13, 0x4, R14 ;  /* 0x000000040d0c7825 */ /* 0x000fe200078e020e */
[-C--:B------:R-:W-:Y:S02]  /*0250*/  LEA R17, R23, R18.reuse, 0x1 ;  /* 0x0000001217117211 */ /* 0x080fe400078e08ff */
[----:B------:R-:W3:Y:S01]  /*0260*/  LDG.E.EL R6, desc[UR4][R2.64] ;  /* 0x0000000402067981 */ /* 0x000ee2000c2e1900 */
[----:B------:R-:W-:-:S03]  /*0270*/  LEA R19, R27, R18, 0x1 ;  /* 0x000000121b137211 */ /* 0x000fc600078e08ff */
[----:B------:R4:W3:Y:S01]  /*0280*/  LDG.E.EL R28, desc[UR4][R2.64+0x4] ;  /* 0x00000404021c7981 */ /* 0x0008e2000c2e1900 */
[-C--:B-1----:R-:W-:Y:S02]  /*0290*/  LEA R9, R25, R20.reuse, 0x1 ;  /* 0x0000001419097211 */ /* 0x082fe400078e08ff */
[----:B------:R-:W-:Y:S01]  /*02a0*/  LEA R11, R23, R20, 0x1 ;  /* 0x00000014170b7211 */ /* 0x000fe200078e08ff */
[----:B------:R1:W5:Y:S01]  /*02b0*/  LDG.E.EL R22, desc[UR4][R12.64] ;  /* 0x000000040c167981 */ /* 0x000362000c2e1900 */
[----:B------:R-:W-:Y:S01]  /*02c0*/  LOP3.LUT R18, R18, 0x41, RZ, 0xfc, !PT ;  /* 0x0000004112127812 */ /* 0x000fe200078efcff */
[----:B------:R-:W-:-:S04]  /*02d0*/  IMAD.WIDE R8, R9, 0x4, R14 ;  /* 0x0000000409087825 */ /* 0x000fc800078e020e */
[--C-:B------:R-:W-:Y:S02]  /*02e0*/  IMAD.WIDE R16, R17, 0x4, R14.reuse ;  /* 0x0000000411107825 */ /* 0x100fe400078e020e */
[----:B------:R-:W5:Y:S02]  /*02f0*/  LDG.E.EL R8, desc[UR4][R8.64] ;  /* 0x0000000408087981 */ /* 0x000f64000c2e1900 */
[--C-:B----4-:R-:W-:Y:S01]  /*0300*/  IMAD.WIDE R2, R19, 0x4, R14.reuse ;  /* 0x0000000413027825 */ /* 0x110fe200078e020e */
[----:B------:R-:W-:Y:S01]  /*0310*/  LEA R19, R27, R20, 0x1 ;  /* 0x000000141b137211 */ /* 0x000fe200078e08ff */
[----:B------:R-:W4:Y:S01]  /*0320*/  LDG.E.EL R26, desc[UR4][R16.64] ;  /* 0x00000004101a7981 */ /* 0x000f22000c2e1900 */
[----:B------:R-:W-:Y:S01]  /*0330*/  LEA R20, R21, R18, 0x1 ;  /* 0x0000001215147211 */ /* 0x000fe200078e08ff */
[--C-:B------:R-:W-:Y:S02]  /*0340*/  IMAD.WIDE R10, R11, 0x4, R14.reuse ;  /* 0x000000040b0a7825 */ /* 0x100fe400078e020e */
[----:B------:R-:W4:Y:S02]  /*0350*/  LDG.E.EL R7, desc[UR4][R16.64+0x4] ;  /* 0x0000040410077981 */ /* 0x000f24000c2e1900 */
[----:B-1----:R-:W-:-:S02]  /*0360*/  IMAD.WIDE R12, R19, 0x4, R14 ;  /* 0x00000004130c7825 */ /* 0x002fc400078e020e */
[----:B0-----:R0:W4:Y:S04]  /*0370*/  LDG.E.EL R9, desc[UR4][R10.64] ;  /* 0x000000040a097981 */ /* 0x001128000c2e1900 */
[----:B------:R-:W4:Y:S04]  /*0380*/  LDG.E.EL R24, desc[UR4][R2.64] ;  /* 0x0000000402187981 */ /* 0x000f28000c2e1900 */
[----:B------:R-:W4:Y:S01]  /*0390*/  LDG.E.EL R17, desc[UR4][R2.64+0x4] ;  /* 0x0000040402117981 */ /* 0x000f22000c2e1900 */
[----:B0-----:R-:W-:-:S03]  /*03a0*/  IMAD.WIDE R10, R20, 0x4, R14 ;  /* 0x00000004140a7825 */ /* 0x001fc600078e020e */
[----:B------:R0:W4:Y:S04]  /*03b0*/  LDG.E.EL R16, desc[UR4][R12.64] ;  /* 0x000000040c107981 */ /* 0x000128000c2e1900 */
[----:B------:R1:W4:Y:S01]  /*03c0*/  LDG.E.EL R19, desc[UR4][R10.64] ;  /* 0x000000040a137981 */ /* 0x000322000c2e1900 */
[----:B------:R-:W-:-:S04]  /*03d0*/  LEA.HI R5, R5, R0, RZ, 0x5 ;  /* 0x0000000005057211 */ /* 0x000fc800078f28ff */
[----:B------:R-:W-:-:S04]  /*03e0*/  LEA R5, R5, 0x800, 0x2 ;  /* 0x0000080005057811 */ /* 0x000fc800078e10ff */
[----:B------:R-:W-:-:S04]  /*03f0*/  LOP3.LUT R20, R5, 0xffffff80, RZ, 0xc0, !PT ;  /* 0xffffff8005147812 */ /* 0x000fc800078ec0ff */
[----:B------:R-:W-:-:S05]  /*0400*/  LEA R5, R21, R20, 0x1 ;  /* 0x0000001415057211 */ /* 0x000fca00078e08ff */
[----:B0-----:R-:W-:Y:S01]  /*0410*/  IMAD.WIDE R12, R5, 0x4, R14 ;  /* 0x00000004050c7825 */ /* 0x001fe200078e020e */
[----:B------:R-:W-:-:S04]  /*0420*/  LEA R5, R25, R20, 0x1 ;  /* 0x0000001419057211 */ /* 0x000fc800078e08ff */
[----:B------:R-:W4:Y:S01]  /*0430*/  LDG.E.EL R2, desc[UR4][R12.64] ;  /* 0x000000040c027981 */ /* 0x000f22000c2e1900 */
[----:B-1----:R-:W-:-:S03]  /*0440*/  IMAD.WIDE R10, R5, 0x4, R14 ;  /* 0x00000004050a7825 */ /* 0x002fc600078e020e */
[----:B------:R0:W4:Y:S04]  /*0450*/  LDG.E.EL R3, desc[UR4][R12.64+0x4] ;  /* 0x000004040c037981 */ /* 0x000128000c2e1900 */
[----:B------:R-:W4:Y:S01]  /*0460*/  LDG.E.EL R5, desc[UR4][R10.64+0x4] ;  /* 0x000004040a057981 */ /* 0x000f22000c2e1900 */
[----:B0-----:R-:W-:-:S05]  /*0470*/  LEA R13, R23, R20, 0x1 ;  /* 0x00000014170d7211 */ /* 0x001fca00078e08ff */
[----:B------:R-:W-:-:S04]  /*0480*/  IMAD.WIDE R12, R13, 0x4, R14 ;  /* 0x000000040d0c7825 */ /* 0x000fc800078e020e */
[----:B--2---:R-:W-:Y:S02]  /*0490*/  FADD R29, R29, R4 ;  /* 0x000000041d1d7221 */ /* 0x004fe40000000000 */
[----:B------:R3:W2:Y:S02]  /*04a0*/  LDG.E.EL R4, desc[UR4][R10.64] ;  /* 0x000000040a047981 */ /* 0x0006a4000c2e1900 */
[----:B---3--:R-:W-:Y:S01]  /*04b0*/  FADD R11, R6, R28 ;  /* 0x0000001c060b7221 */ /* 0x008fe20000000000 */
[----:B------:R-:W-:Y:S01]  /*04c0*/  LOP3.LUT R28, R20, 0x40, RZ, 0xfc, !PT ;  /* 0x00000040141c7812 */ /* 0x000fe200078efcff */
[----:B-----5:R-:W-:Y:S01]  /*04d0*/  FADD R22, R22, R29 ;  /* 0x0000001d16167221 */ /* 0x020fe20000000000 */
[----:B------:R-:W3:Y:S02]  /*04e0*/  LDG.E.EL R6, desc[UR4][R12.64] ;  /* 0x000000040c067981 */ /* 0x000ee4000c2e1900 */
[----:B------:R-:W-:Y:S01]  /*04f0*/  LEA R29, R21, R28, 0x1 ;  /* 0x0000001c151d7211 */ /* 0x000fe200078e08ff */
[----:B------:R-:W-:-:S04]  /*0500*/  FADD R8, R8, R11 ;  /* 0x0000000b08087221 */ /* 0x000fc80000000000 */
[----:B------:R-:W-:-:S06]  /*0510*/  IMAD.WIDE R10, R29, 0x4, R14 ;  /* 0x000000041d0a7825 */ /* 0x000fcc00078e020e */
[----:B------:R0:W5:Y:S01]  /*0520*/  LDG.E.EL R10, desc[UR4][R10.64] ;  /* 0x000000040a0a7981 */ /* 0x000162000c2e1900 */
[----:B----4-:R-:W-:-:S03]  /*0530*/  FADD R26, R26, R7 ;  /* 0x000000071a1a7221 */ /* 0x010fc60000000000 */
[----:B------:R1:W3:Y:S01]  /*0540*/  LDG.E.EL R7, desc[UR4][R12.64+0x4] ;  /* 0x000004040c077981 */ /* 0x0002e2000c2e1900 */
[----:B------:R-:W-:Y:S01]  /*0550*/  FADD R24, R24, R17 ;  /* 0x0000001118187221 */ /* 0x000fe20000000000 */
[----:B------:R-:W-:-:S03]  /*0560*/  LEA R17, R25, R18, 0x1 ;  /* 0x0000001219117211 */ /* 0x000fc600078e08ff */
[----:B0-----:R-:W-:Y:S02]  /*0570*/  FADD R11, R16, R24 ;  /* 0x00000018100b7221 */ /* 0x001fe40000000000 */
[----:B------:R-:W-:-:S04]  /*0580*/  IMAD.WIDE R16, R17, 0x4, R14 ;  /* 0x0000000411107825 */ /* 0x000fc800078e020e */
[----:B-1----:R-:W-:Y:S01]  /*0590*/  FADD R12, R19, R22 ;  /* 0x00000016130c7221 */ /* 0x002fe20000000000 */
[-C--:B------:R-:W-:Y:S01]  /*05a0*/  LEA R22, R23, R18.reuse, 0x1 ;  /* 0x0000001217167211 */ /* 0x080fe200078e08ff */
[----:B------:R0:W4:Y:S01]  /*05b0*/  LDG.E.EL R13, desc[UR4][R16.64] ;  /* 0x00000004100d7981 */ /* 0x000122000c2e1900 */
[----:B------:R-:W-:Y:S02]  /*05c0*/  LEA R29, R27, R18, 0x1 ;  /* 0x000000121b1d7211 */ /* 0x000fe400078e08ff */
[----:B------:R-:W-:Y:S01]  /*05d0*/  LEA R19, R25, R28, 0x1 ;  /* 0x0000001c19137211 */ /* 0x000fe200078e08ff */
[----:B0-----:R-:W-:-:S05]  /*05e0*/  IMAD.WIDE R16, R22, 0x4, R14 ;  /* 0x0000000416107825 */ /* 0x001fca00078e020e */
[----:B------:R0:W4:Y:S01]  /*05f0*/  LDG.E.EL R24, desc[UR4][R16.64] ;  /* 0x0000000410187981 */ /* 0x000122000c2e1900 */
[----:B------:R-:W-:Y:S01]  /*0600*/  FADD R9, R9, R26 ;  /* 0x0000001a09097221 */ /* 0x000fe20000000000 */
[----:B------:R-:W-:-:S05]  /*0610*/  IMAD.WIDE R18, R19, 0x4, R14 ;  /* 0x0000000413127825 */ /* 0x000fca00078e020e */
[----:B------:R1:W4:Y:S01]  /*0620*/  LDG.E.EL R22, desc[UR4][R18.64] ;  /* 0x0000000412167981 */ /* 0x000322000c2e1900 */
[----:B0-----:R-:W-:Y:S01]  /*0630*/  IMAD.WIDE R16, R29, 0x4, R14 ;  /* 0x000000041d107825 */ /* 0x001fe200078e020e */
[----:B------:R-:W-:-:S04]  /*0640*/  LEA R29, R23, R28, 0x1 ;  /* 0x0000001c171d7211 */ /* 0x000fc800078e08ff */
[----:B------:R0:W4:Y:S01]  /*0650*/  LDG.E.EL R26, desc[UR4][R16.64] ;  /* 0x00000004101a7981 */ /* 0x000122000c2e1900 */
[----:B-1----:R-:W-:Y:S01]  /*0660*/  IMAD.WIDE R18, R29, 0x4, R14 ;  /* 0x000000041d127825 */ /* 0x002fe200078e020e */
[----:B------:R-:W-:Y:S02]  /*0670*/  LEA R29, R27, R28, 0x1 ;  /* 0x0000001c1b1d7211 */ /* 0x000fe400078e08ff */
[----:B0-----:R-:W-:-:S03]  /*0680*/  LOP3.LUT R16, R20, 0x41, RZ, 0xfc, !PT ;  /* 0x0000004114107812 */ /* 0x001fc600078efcff */
[----:B------:R-:W4:Y:S01]  /*0690*/  LDG.E.EL R18, desc[UR4][R18.64] ;  /* 0x0000000412127981 */ /* 0x000f22000c2e1900 */
[----:B------:R-:W-:Y:S02]  /*06a0*/  LEA R25, R25, R16, 0x1 ;  /* 0x0000001019197211 */ /* 0x000fe400078e08ff */
[----:B------:R-:W-:Y:S02]  /*06b0*/  LEA R28, R27, R20, 0x1 ;  /* 0x000000141b1c7211 */ /* 0x000fe400078e08ff */
[-C--:B------:R-:W-:Y:S02]  /*06c0*/  LEA R21, R21, R16.reuse, 0x1 ;  /* 0x0000001015157211 */ /* 0x080fe400078e08ff */
[-C--:B------:R-:W-:Y:S02]  /*06d0*/  LEA R23, R23, R16.reuse, 0x1 ;  /* 0x0000001017177211 */ /* 0x080fe400078e08ff */
[----:B------:R-:W-:Y:S01]  /*06e0*/  LEA R27, R27, R16, 0x1 ;  /* 0x000000101b1b7211 */ /* 0x000fe200078e08ff */
[----:B------:R-:W-:-:S05]  /*06f0*/  IMAD.WIDE R16, R25, 0x4, R14 ;  /* 0x0000000419107825 */ /* 0x000fca00078e020e */
[----:B------:R0:W4:Y:S02]  /*0700*/  LDG.E.EL R19, desc[UR4][R16.64] ;  /* 0x0000000410137981 */ /* 0x000124000c2e1900 */
[----:B0-----:R-:W-:-:S05]  /*0710*/  IMAD.WIDE R16, R23, 0x4, R14 ;  /* 0x0000000417107825 */ /* 0x001fca00078e020e */
[----:B------:R0:W4:Y:S01]  /*0720*/  LDG.E.EL R23, desc[UR4][R16.64] ;  /* 0x0000000410177981 */ /* 0x000122000c2e1900 */
[----:B------:R-:W-:-:S06]  /*0730*/  IMAD.WIDE R20, R21, 0x4, R14 ;  /* 0x0000000415147825 */ /* 0x000fcc00078e020e */
[----:B------:R-:W4:Y:S01]  /*0740*/  LDG.E.EL R20, desc[UR4][R20.64] ;  /* 0x0000000414147981 */ /* 0x000f22000c2e1900 */
[----:B0-----:R-:W-:-:S04]  /*0750*/  IMAD.WIDE R16, R29, 0x4, R14 ;  /* 0x000000041d107825 */ /* 0x001fc800078e020e */
[--C-:B------:R-:W-:Y:S01]  /*0760*/  IMAD.WIDE R28, R28, 0x4, R14.reuse ;  /* 0x000000041c1c7825 */ /* 0x100fe200078e020e */
[----:B------:R-:W4:Y:S03]  /*0770*/  LDG.E.EL R25, desc[UR4][R16.64] ;  /* 0x0000000410197981 */ /* 0x000f26000c2e1900 */
[----:B------:R-:W-:Y:S02]  /*0780*/  IMAD.WIDE R14, R27, 0x4, R14 ;  /* 0x000000041b0e7825 */ /* 0x000fe400078e020e */
[----:B------:R-:W4:Y:S04]  /*0790*/  LDG.E.EL R27, desc[UR4][R28.64] ;  /* 0x000000041c1b7981 */ /* 0x000f28000c2e1900 */
[----:B------:R0:W4:Y:S04]  /*07a0*/  LDG.E.EL R21, desc[UR4][R14.64] ;  /* 0x000000040e157981 */ /* 0x000128000c2e1900 */
[----:B------:R-:W4:Y:S01]  /*07b0*/  LDG.E.EL R28, desc[UR4][R28.64+0x4] ;  /* 0x000004041c1c7981 */ /* 0x000f22000c2e1900 */
[----:B0-----:R-:W0:Y:S01]  /*07c0*/  LDC.64 R14, c[0x0][0x218] ;  /* 0x00008600ff0e7b82 */ /* 0x001e220000000a00 */
[----:B------:R-:W-:Y:S01]  /*07d0*/  FADD R3, R2, R3 ;  /* 0x0000000302037221 */ /* 0x000fe20000000000 */
[----:B------:R-:W-:Y:S01]  /*07e0*/  FMUL R12, R12, 0.25 ;  /* 0x3e8000000c0c7820 */ /* 0x000fe20000400000 */
[----:B--2---:R-:W-:-:S02]  /*07f0*/  FADD R5, R4, R5 ;  /* 0x0000000504057221 */ /* 0x004fc40000000000 */
[----:B-----5:R-:W-:Y:S01]  /*0800*/  FADD R3, R10, R3 ;  /* 0x000000030a037221 */ /* 0x020fe20000000000 */
[----:B---3--:R-:W-:Y:S01]  /*0810*/  FADD R7, R6, R7 ;  /* 0x0000000706077221 */ /* 0x008fe20000000000 */
[----:B----4-:R-:W-:-:S04]  /*0820*/  FADD R8, R13, R8 ;  /* 0x000000080d087221 */ /* 0x010fc80000000000 */
[----:B------:R-:W-:Y:S01]  /*0830*/  FMUL R13, R8, 0.25 ;  /* 0x3e800000080d7820 */ /* 0x000fe20000400000 */
[----:B------:R-:W-:Y:S01]  /*0840*/  FADD R9, R24, R9 ;  /* 0x0000000918097221 */ /* 0x000fe20000000000 */
[----:B------:R-:W-:Y:S01]  /*0850*/  FADD R22, R22, R5 ;  /* 0x0000000516167221 */ /* 0x000fe20000000000 */
[----:B------:R-:W-:Y:S01]  /*0860*/  FADD R11, R26, R11 ;  /* 0x0000000b1a0b7221 */ /* 0x000fe20000000000 */
[----:B------:R-:W-:Y:S02]  /*0870*/  FADD R18, R18, R7 ;  /* 0x0000000712127221 */ /* 0x000fe40000000000 */
[----:B------:R-:W-:-:S04]  /*0880*/  FADD R19, R19, R22 ;  /* 0x0000001613137221 */ /* 0x000fc80000000000 */
[----:B------:R-:W-:Y:S01]  /*0890*/  FMUL R17, R19, 0.25 ;  /* 0x3e80000013117820 */ /* 0x000fe20000400000 */
[----:B------:R-:W-:Y:S01]  /*08a0*/  FADD R18, R23, R18 ;  /* 0x0000001217127221 */ /* 0x000fe20000000000 */
[----:B------:R-:W-:-:S03]  /*08b0*/  FADD R20, R20, R3 ;  /* 0x0000000314147221 */ /* 0x000fc60000000000 */
[----:B------:R-:W-:Y:S01]  /*08c0*/  FMUL R18, R18, 0.25 ;  /* 0x3e80000012127820 */ /* 0x000fe20000400000 */
[----:B------:R-:W-:Y:S01]  /*08d0*/  FMUL R16, R20, 0.25 ;  /* 0x3e80000014107820 */ /* 0x000fe20000400000 */
[----:B------:R-:W-:-:S04]  /*08e0*/  FADD R2, R27, R28 ;  /* 0x0000001c1b027221 */ /* 0x000fc80000000000 */
[----:B------:R-:W-:-:S04]  /*08f0*/  FADD R2, R25, R2 ;  /* 0x0000000219027221 */ /* 0x000fc80000000000 */
[----:B------:R-:W-:Y:S01]  /*0900*/  FADD R21, R21, R2 ;  /* 0x0000000215157221 */ /* 0x000fe20000000000 */
[----:B0-----:R-:W-:-:S04]  /*0910*/  IMAD.WIDE R2, R0, 0x4, R14 ;  /* 0x0000000400027825 */ /* 0x001fc800078e020e */
[----:B------:R-:W-:Y:S01]  /*0920*/  FMUL R14, R9, 0.25 ;  /* 0x3e800000090e7820 */ /* 0x000fe20000400000 */
[----:B------:R-:W-:Y:S01]  /*0930*/  FMUL R15, R11, 0.25 ;  /* 0x3e8000000b0f7820 */ /* 0x000fe20000400000 */
[----:B------:R-:W-:-:S04]  /*0940*/  FMUL R19, R21, 0.25 ;  /* 0x3e80000015137820 */ /* 0x000fc80000400000 */
[----:B------:R-:W-:Y:S04]  /*0950*/  STG.E.128 desc[UR4][R2.64], R12 ;  /* 0x0000000c02007986 */ /* 0x000fe8000c101d04 */
[----:B------:R-:W-:Y:S01]  /*0960*/  STG.E.128 desc[UR4][R2.64+0x800], R16 ;  /* 0x0008001002007986 */ /* 0x000fe2000c101d04 */
[----:B------:R-:W-:Y:S05]  /*0970*/  EXIT ;  /* 0x000000000000794d */ /* 0x000fea0003800000 */
.L_x_0:
[----:B------:R-:W-:-:S00]  /*0980*/  BRA `(.L_x_0) ;  /* 0xfffffffc00fc7947 */ /* 0x000fc0000383ffff */
[----:B------:R-:W-:-:S00]  /*0990*/  NOP ;  /* 0x0000000000007918 */ /* 0x000fc00000000000 */
        /* <DEDUP_REMOVED lines=14> */
.L_x_1:


//--------------------- .nv.constant0.triton_poi_fused_avg_pool2d_1 --------------------------
	.section	.nv.constant0.triton_poi_fused_avg_pool2d_1,"a",@progbits
	.sectionflags	@""
	.align	4
.nv.constant0.triton_poi_fused_avg_pool2d_1:
	.zero		548
